//
// Generated by NVIDIA NVVM Compiler
//
// Compiler Build ID: CL-36424714
// Cuda compilation tools, release 13.0, V13.0.88
// Based on NVVM 20.0.0
//

.version 9.0
.target sm_100
.address_size 64

	// .globl	_Z14matrixMulTiledPfS_S_iii
// _ZZ14matrixMulTiledPfS_S_iiiE5tileA has been demoted
// _ZZ14matrixMulTiledPfS_S_iiiE5tileB has been demoted

.visible .entry _Z14matrixMulTiledPfS_S_iii(
	.param .u64 .ptr .align 1 _Z14matrixMulTiledPfS_S_iii_param_0,
	.param .u64 .ptr .align 1 _Z14matrixMulTiledPfS_S_iii_param_1,
	.param .u64 .ptr .align 1 _Z14matrixMulTiledPfS_S_iii_param_2,
	.param .u32 _Z14matrixMulTiledPfS_S_iii_param_3,
	.param .u32 _Z14matrixMulTiledPfS_S_iii_param_4,
	.param .u32 _Z14matrixMulTiledPfS_S_iii_param_5
)
{
	.reg .pred 	%p<12>;
	.reg .b32 	%r<46>;
	.reg .b32 	%f<63>;
	.reg .b64 	%rd<13>;
	// demoted variable
	.shared .align 4 .b8 _ZZ14matrixMulTiledPfS_S_iiiE5tileA[1024];
	// demoted variable
	.shared .align 4 .b8 _ZZ14matrixMulTiledPfS_S_iiiE5tileB[1024];
	ld.param.u64 	%rd3, [_Z14matrixMulTiledPfS_S_iii_param_0];
	ld.param.u64 	%rd4, [_Z14matrixMulTiledPfS_S_iii_param_1];
	ld.param.u64 	%rd5, [_Z14matrixMulTiledPfS_S_iii_param_2];
	ld.param.u32 	%r24, [_Z14matrixMulTiledPfS_S_iii_param_3];
	ld.param.u32 	%r25, [_Z14matrixMulTiledPfS_S_iii_param_4];
	ld.param.u32 	%r26, [_Z14matrixMulTiledPfS_S_iii_param_5];
	mov.u32 	%r27, %ctaid.y;
	shl.b32 	%r28, %r27, 4;
	mov.u32 	%r43, %tid.y;
	add.s32 	%r2, %r28, %r43;
	mov.u32 	%r29, %ctaid.x;
	shl.b32 	%r3, %r29, 4;
	mov.u32 	%r41, %tid.x;
	add.s32 	%r5, %r3, %r41;
	setp.lt.s32 	%p1, %r25, -14;
	mov.f32 	%f62, 0f00000000;
	@%p1 bra 	$L__BB0_7;
	add.s32 	%r30, %r25, -1;
	shr.s32 	%r31, %r30, 31;
	shr.u32 	%r32, %r31, 28;
	add.s32 	%r33, %r30, %r32;
	shr.s32 	%r34, %r33, 4;
	neg.s32 	%r45, %r34;
	shl.b32 	%r35, %r43, 6;
	mov.u32 	%r36, _ZZ14matrixMulTiledPfS_S_iiiE5tileA;
	add.s32 	%r6, %r36, %r35;
	shl.b32 	%r37, %r41, 2;
	add.s32 	%r7, %r6, %r37;
	mov.u32 	%r38, _ZZ14matrixMulTiledPfS_S_iiiE5tileB;
	add.s32 	%r9, %r38, %r37;
	add.s32 	%r8, %r9, %r35;
	mad.lo.s32 	%r39, %r43, %r26, %r41;
	add.s32 	%r44, %r39, %r3;
	shl.b32 	%r12, %r26, 4;
	mad.lo.s32 	%r42, %r25, %r2, %r41;
	cvta.to.global.u64 	%rd1, %rd3;
	cvta.to.global.u64 	%rd2, %rd4;
	mov.f32 	%f62, 0f00000000;
$L__BB0_2:
	setp.ge.s32 	%p2, %r2, %r24;
	setp.ge.u32 	%p3, %r41, %r25;
	mov.f32 	%f60, 0f00000000;
	or.pred  	%p4, %p2, %p3;
	@%p4 bra 	$L__BB0_4;
	mul.wide.u32 	%rd6, %r42, 4;
	add.s64 	%rd7, %rd1, %rd6;
	ld.global.f32 	%f60, [%rd7];
$L__BB0_4:
	setp.ge.s32 	%p5, %r5, %r26;
	st.shared.f32 	[%r7], %f60;
	setp.ge.u32 	%p6, %r43, %r25;
	mov.f32 	%f61, 0f00000000;
	or.pred  	%p7, %p5, %p6;
	@%p7 bra 	$L__BB0_6;
	mul.wide.u32 	%rd8, %r44, 4;
	add.s64 	%rd9, %rd2, %rd8;
	ld.global.f32 	%f61, [%rd9];
$L__BB0_6:
	st.shared.f32 	[%r8], %f61;
	bar.sync 	0;
	ld.shared.f32 	%f12, [%r6];
	ld.shared.f32 	%f13, [%r9];
	fma.rn.f32 	%f14, %f12, %f13, %f62;
	ld.shared.f32 	%f15, [%r6+4];
	ld.shared.f32 	%f16, [%r9+64];
	fma.rn.f32 	%f17, %f15, %f16, %f14;
	ld.shared.f32 	%f18, [%r6+8];
	ld.shared.f32 	%f19, [%r9+128];
	fma.rn.f32 	%f20, %f18, %f19, %f17;
	ld.shared.f32 	%f21, [%r6+12];
	ld.shared.f32 	%f22, [%r9+192];
	fma.rn.f32 	%f23, %f21, %f22, %f20;
	ld.shared.f32 	%f24, [%r6+16];
	ld.shared.f32 	%f25, [%r9+256];
	fma.rn.f32 	%f26, %f24, %f25, %f23;
	ld.shared.f32 	%f27, [%r6+20];
	ld.shared.f32 	%f28, [%r9+320];
	fma.rn.f32 	%f29, %f27, %f28, %f26;
	ld.shared.f32 	%f30, [%r6+24];
	ld.shared.f32 	%f31, [%r9+384];
	fma.rn.f32 	%f32, %f30, %f31, %f29;
	ld.shared.f32 	%f33, [%r6+28];
	ld.shared.f32 	%f34, [%r9+448];
	fma.rn.f32 	%f35, %f33, %f34, %f32;
	ld.shared.f32 	%f36, [%r6+32];
	ld.shared.f32 	%f37, [%r9+512];
	fma.rn.f32 	%f38, %f36, %f37, %f35;
	ld.shared.f32 	%f39, [%r6+36];
	ld.shared.f32 	%f40, [%r9+576];
	fma.rn.f32 	%f41, %f39, %f40, %f38;
	ld.shared.f32 	%f42, [%r6+40];
	ld.shared.f32 	%f43, [%r9+640];
	fma.rn.f32 	%f44, %f42, %f43, %f41;
	ld.shared.f32 	%f45, [%r6+44];
	ld.shared.f32 	%f46, [%r9+704];
	fma.rn.f32 	%f47, %f45, %f46, %f44;
	ld.shared.f32 	%f48, [%r6+48];
	ld.shared.f32 	%f49, [%r9+768];
	fma.rn.f32 	%f50, %f48, %f49, %f47;
	ld.shared.f32 	%f51, [%r6+52];
	ld.shared.f32 	%f52, [%r9+832];
	fma.rn.f32 	%f53, %f51, %f52, %f50;
	ld.shared.f32 	%f54, [%r6+56];
	ld.shared.f32 	%f55, [%r9+896];
	fma.rn.f32 	%f56, %f54, %f55, %f53;
	ld.shared.f32 	%f57, [%r6+60];
	ld.shared.f32 	%f58, [%r9+960];
	fma.rn.f32 	%f62, %f57, %f58, %f56;
	bar.sync 	0;
	add.s32 	%r45, %r45, 1;
	add.s32 	%r44, %r44, %r12;
	add.s32 	%r43, %r43, 16;
	add.s32 	%r42, %r42, 16;
	add.s32 	%r41, %r41, 16;
	setp.ne.s32 	%p8, %r45, 1;
	@%p8 bra 	$L__BB0_2;
$L__BB0_7:
	setp.ge.s32 	%p9, %r2, %r24;
	setp.ge.s32 	%p10, %r5, %r26;
	or.pred  	%p11, %p9, %p10;
	@%p11 bra 	$L__BB0_9;
	mad.lo.s32 	%r40, %r26, %r2, %r5;
	cvta.to.global.u64 	%rd10, %rd5;
	mul.wide.s32 	%rd11, %r40, 4;
	add.s64 	%rd12, %rd10, %rd11;
	st.global.f32 	[%rd12], %f62;
$L__BB0_9:
	ret;

}


// ===== COMPILED SASS (sm_100) =====

	.target	sm_100

	.elftype	@"ET_EXEC"


//--------------------- .note.nv.tkinfo           --------------------------
	.section	.note.nv.tkinfo,"",@"SHT_NOTE"
	.sectionflags	@"SHF_NOTE_NV_TKINFO"
	.tkinfo
        /*0018*/ 	.word	0x00000002
        /*0030*/ 	.string	""
        /*0030*/ 	.string	"ptxas"
        /*0030*/ 	.string	"Cuda compilation tools, release 13.0, V13.0.88"
        /*0030*/ 	.string	"Build cuda_13.0.r13.0/compiler.36424714_0"
        /*0030*/ 	.string	"-arch sm_100 -m 64 "



//--------------------- .note.nv.cuinfo           --------------------------
	.section	.note.nv.cuinfo,"",@"SHT_NOTE"
	.sectionflags	@"SHF_NOTE_NV_CUINFO"
        /*0018*/ 	.short	0x0002
        /*001a*/ 	.short	0x0064
        /*001c*/ 	.short	0x0082
	.zero		2


//--------------------- .nv.info                  --------------------------
	.section	.nv.info,"",@"SHT_CUDA_INFO"
	.align	4


	//----- nvinfo : EIATTR_REGCOUNT
	.align		4
        /*0000*/ 	.byte	0x04, 0x2f
        /*0002*/ 	.short	(.L_1 - .L_0)
	.align		4
.L_0:
        /*0004*/ 	.word	index@(_Z14matrixMulTiledPfS_S_iii)
        /*0008*/ 	.word	0x00000020


	//----- nvinfo : EIATTR_FRAME_SIZE
	.align		4
.L_1:
        /*000c*/ 	.byte	0x04, 0x11
        /*000e*/ 	.short	(.L_3 - .L_2)
	.align		4
.L_2:
        /*0010*/ 	.word	index@(_Z14matrixMulTiledPfS_S_iii)
        /*0014*/ 	.word	0x00000000


	//----- nvinfo : EIATTR_MIN_STACK_SIZE
	.align		4
.L_3:
        /*0018*/ 	.byte	0x04, 0x12
        /*001a*/ 	.short	(.L_5 - .L_4)
	.align		4
.L_4:
        /*001c*/ 	.word	index@(_Z14matrixMulTiledPfS_S_iii)
        /*0020*/ 	.word	0x00000000
.L_5:


//--------------------- .nv.compat                --------------------------
	.section	.nv.compat,"",@"SHT_CUDA_COMPAT_INFO"
	.align	4
        /*0000*/ 	.byte	0x02, 0x09, 0x00, 0x00, 0x02, 0x02, 0x01, 0x00, 0x02, 0x05, 0x05, 0x00, 0x03, 0x07, 0x01, 0x01
        /*0010*/ 	.byte	0x02, 0x03, 0x00, 0x00, 0x02, 0x06, 0x01, 0x00, 0x04, 0x0b, 0x08, 0x00, 0x09, 0x00, 0x00, 0x00
        /*0020*/ 	.byte	0x00, 0x00, 0x00, 0x00


//--------------------- .nv.info._Z14matrixMulTiledPfS_S_iii --------------------------
	.section	.nv.info._Z14matrixMulTiledPfS_S_iii,"",@"SHT_CUDA_INFO"
	.sectionflags	@""
	.align	4


	//----- nvinfo : EIATTR_CUDA_API_VERSION
	.align		4
        /*0000*/ 	.byte	0x04, 0x37
        /*0002*/ 	.short	(.L_7 - .L_6)
.L_6:
        /*0004*/ 	.word	0x00000082


	//----- nvinfo : EIATTR_KPARAM_INFO
	.align		4
.L_7:
        /*0008*/ 	.byte	0x04, 0x17
        /*000a*/ 	.short	(.L_9 - .L_8)
.L_8:
        /*000c*/ 	.word	0x00000000
        /*0010*/ 	.short	0x0005
        /*0012*/ 	.short	0x0020
        /*0014*/ 	.byte	0x00, 0xf0, 0x11, 0x00


	//----- nvinfo : EIATTR_KPARAM_INFO
	.align		4
.L_9:
        /*0018*/ 	.byte	0x04, 0x17
        /*001a*/ 	.short	(.L_11 - .L_10)
.L_10:
        /*001c*/ 	.word	0x00000000
        /*0020*/ 	.short	0x0004
        /*0022*/ 	.short	0x001c
        /*0024*/ 	.byte	0x00, 0xf0, 0x11, 0x00


	//----- nvinfo : EIATTR_KPARAM_INFO
	.align		4
.L_11:
        /*0028*/ 	.byte	0x04, 0x17
        /*002a*/ 	.short	(.L_13 - .L_12)
.L_12:
        /*002c*/ 	.word	0x00000000
        /*0030*/ 	.short	0x0003
        /*0032*/ 	.short	0x0018
        /*0034*/ 	.byte	0x00, 0xf0, 0x11, 0x00


	//----- nvinfo : EIATTR_KPARAM_INFO
	.align		4
.L_13:
        /*0038*/ 	.byte	0x04, 0x17
        /*003a*/ 	.short	(.L_15 - .L_14)
.L_14:
        /*003c*/ 	.word	0x00000000
        /*0040*/ 	.short	0x0002
        /*0042*/ 	.short	0x0010
        /*0044*/ 	.byte	0x00, 0xf5, 0x21, 0x00


	//----- nvinfo : EIATTR_KPARAM_INFO
	.align		4
.L_15:
        /*0048*/ 	.byte	0x04, 0x17
        /*004a*/ 	.short	(.L_17 - .L_16)
.L_16:
        /*004c*/ 	.word	0x00000000
        /*0050*/ 	.short	0x0001
        /*0052*/ 	.short	0x0008
        /*0054*/ 	.byte	0x00, 0xf5, 0x21, 0x00


	//----- nvinfo : EIATTR_KPARAM_INFO
	.align		4
.L_17:
        /*0058*/ 	.byte	0x04, 0x17
        /*005a*/ 	.short	(.L_19 - .L_18)
.L_18:
        /*005c*/ 	.word	0x00000000
        /*0060*/ 	.short	0x0000
        /*0062*/ 	.short	0x0000
        /*0064*/ 	.byte	0x00, 0xf5, 0x21, 0x00


	//----- nvinfo : EIATTR_SPARSE_MMA_MASK
	.align		4
.L_19:
        /*0068*/ 	.byte	0x03, 0x50
        /*006a*/ 	.short	0x0000


	//----- nvinfo : EIATTR_MAXREG_COUNT
	.align		4
        /*006c*/ 	.byte	0x03, 0x1b
        /*006e*/ 	.short	0x00ff


	//----- nvinfo : EIATTR_NUM_BARRIERS
	.align		4
        /*0070*/ 	.byte	0x02, 0x4c
        /*0072*/ 	.byte	0x01
	.zero		1


	//----- nvinfo : EIATTR_MERCURY_ISA_VERSION
	.align		4
        /*0074*/ 	.byte	0x03, 0x5f
        /*0076*/ 	.short	0x0101


	//----- nvinfo : EIATTR_VRC_CTA_INIT_COUNT
	.align		4
        /*0078*/ 	.byte	0x02, 0x4a
	.zero		1
	.zero		1


	//----- nvinfo : EIATTR_EXIT_INSTR_OFFSETS
	.align		4
        /*007c*/ 	.byte	0x04, 0x1c
        /*007e*/ 	.short	(.L_21 - .L_20)


	//   ....[0]....
.L_20:
        /*0080*/ 	.word	0x00000600


	//   ....[1]....
        /*0084*/ 	.word	0x00000650


	//----- nvinfo : EIATTR_CBANK_PARAM_SIZE
	.align		4
.L_21:
        /*0088*/ 	.byte	0x03, 0x19
        /*008a*/ 	.short	0x0024


	//----- nvinfo : EIATTR_PARAM_CBANK
	.align		4
        /*008c*/ 	.byte	0x04, 0x0a
        /*008e*/ 	.short	(.L_23 - .L_22)
	.align		4
.L_22:
        /*0090*/ 	.word	index@(.nv.constant0._Z14matrixMulTiledPfS_S_iii)
        /*0094*/ 	.short	0x0380
        /*0096*/ 	.short	0x0024


	//----- nvinfo : EIATTR_SW_WAR
	.align		4
.L_23:
        /*0098*/ 	.byte	0x04, 0x36
        /*009a*/ 	.short	(.L_25 - .L_24)
.L_24:
        /*009c*/ 	.word	0x00000008
.L_25:


//--------------------- .nv.callgraph             --------------------------
	.section	.nv.callgraph,"",@"SHT_CUDA_CALLGRAPH"
	.align	4
	.sectionentsize	8
	.align		4
        /*0000*/ 	.word	0x00000000
	.align		4
        /*0004*/ 	.word	0xffffffff
	.align		4
        /*0008*/ 	.word	0x00000000
	.align		4
        /*000c*/ 	.word	0xfffffffe
	.align		4
        /*0010*/ 	.word	0x00000000
	.align		4
        /*0014*/ 	.word	0xfffffffd
	.align		4
        /*0018*/ 	.word	0x00000000
	.align		4
        /*001c*/ 	.word	0xfffffffc


//--------------------- .text._Z14matrixMulTiledPfS_S_iii --------------------------
	.section	.text._Z14matrixMulTiledPfS_S_iii,"ax",@progbits
	.align	128
        .global         _Z14matrixMulTiledPfS_S_iii
        .type           _Z14matrixMulTiledPfS_S_iii,@function
        .size           _Z14matrixMulTiledPfS_S_iii,(.L_x_3 - _Z14matrixMulTiledPfS_S_iii)
        .other          _Z14matrixMulTiledPfS_S_iii,@"STO_CUDA_ENTRY STV_DEFAULT"
_Z14matrixMulTiledPfS_S_iii:
.text._Z14matrixMulTiledPfS_S_iii:
[----:B------:R-:W-:Y:S01]  /*0000*/  LDC R1, c[0x0][0x37c] ;  /* 0x0000df00ff017b82 */ /* 0x000fe20000000800 */
[----:B------:R-:W0:Y:S01]  /*0010*/  S2R R2, SR_CTAID.Y ;  /* 0x0000000000027919 */ /* 0x000e220000002600 */
[----:B------:R-:W1:Y:S01]  /*0020*/  LDCU UR9, c[0x0][0x39c] ;  /* 0x00007380ff0977ac */ /* 0x000e620008000800 */
[----:B------:R-:W-:Y:S01]  /*0030*/  HFMA2 R21, -RZ, RZ, 0, 0 ;  /* 0x00000000ff157431 */ /* 0x000fe200000001ff */
[----:B------:R-:W0:Y:S01]  /*0040*/  S2R R0, SR_TID.Y ;  /* 0x0000000000007919 */ /* 0x000e220000002200 */
[----:B------:R-:W2:Y:S01]  /*0050*/  LDCU UR13, c[0x0][0x3a0] ;  /* 0x00007400ff0d77ac */ /* 0x000ea20008000800 */
[----:B------:R-:W3:Y:S01]  /*0060*/  S2R R4, SR_CTAID.X ;  /* 0x0000000000047919 */ /* 0x000ee20000002500 */
[----:B------:R-:W4:Y:S01]  /*0070*/  LDCU.64 UR10, c[0x0][0x358] ;  /* 0x00006b00ff0a77ac */ /* 0x000f220008000a00 */
[----:B------:R-:W3:Y:S01]  /*0080*/  S2R R13, SR_TID.X ;  /* 0x00000000000d7919 */ /* 0x000ee20000002100 */
[----:B-1----:R-:W-:Y:S01]  /*0090*/  UISETP.GE.AND UP0, UPT, UR9, -0xe, UPT ;  /* 0xfffffff20900788c */ /* 0x002fe2000bf06270 */
[----:B0-----:R-:W-:-:S02]  /*00a0*/  LEA R2, R2, R0, 0x4 ;  /* 0x0000000002027211 */ /* 0x001fc400078e20ff */
[----:B---3--:R-:W-:-:S06]  /*00b0*/  LEA R3, R4, R13, 0x4 ;  /* 0x0000000d04037211 */ /* 0x008fcc00078e20ff */
[----:B--2-4-:R-:W-:Y:S05]  /*00c0*/  BRA.U !UP0, `(.L_x_0) ;  /* 0x0000000508407547 */ /* 0x014fea000b800000 */
[----:B------:R-:W0:Y:S01]  /*00d0*/  S2UR UR7, SR_CgaCtaId ;  /* 0x00000000000779c3 */ /* 0x000e220000008800 */
[----:B------:R-:W1:Y:S01]  /*00e0*/  LDCU UR12, c[0x0][0x3a0] ;  /* 0x00007400ff0c77ac */ /* 0x000e620008000800 */
[----:B------:R-:W-:Y:S01]  /*00f0*/  MOV R21, RZ ;  /* 0x000000ff00157202 */ /* 0x000fe20000000f00 */
[----:B------:R-:W-:Y:S01]  /*0100*/  IMAD R12, R2, UR9, R13 ;  /* 0x00000009020c7c24 */ /* 0x000fe2000f8e020d */
[----:B------:R-:W-:Y:S01]  /*0110*/  UMOV UR6, 0x400 ;  /* 0x0000040000067882 */ /* 0x000fe20000000000 */
[----:B------:R-:W-:-:S03]  /*0120*/  UIADD3 UR4, UPT, UPT, UR9, -0x1, URZ ;  /* 0xffffffff09047890 */ /* 0x000fc6000fffe0ff */
[----:B------:R-:W2:Y:S01]  /*0130*/  LDC R14, c[0x0][0x3a0] ;  /* 0x0000e800ff0e7b82 */ /* 0x000ea20000000800 */
[----:B------:R-:W3:Y:S01]  /*0140*/  LDCU.64 UR14, c[0x0][0x398] ;  /* 0x00007300ff0e77ac */ /* 0x000ee20008000a00 */
[----:B------:R-:W-:-:S04]  /*0150*/  USHF.R.S32.HI UR5, URZ, 0x1f, UR4 ;  /* 0x0000001fff057899 */ /* 0x000fc80008011404 */
[----:B------:R-:W-:Y:S01]  /*0160*/  ULEA.HI UR5, UR5, UR4, URZ, 0x4 ;  /* 0x0000000405057291 */ /* 0x000fe2000f8f20ff */
[----:B-1----:R-:W-:-:S03]  /*0170*/  IMAD R19, R0, UR12, R13 ;  /* 0x0000000c00137c24 */ /* 0x002fc6000f8e020d */
[----:B------:R-:W-:Y:S02]  /*0180*/  USHF.R.S32.HI UR5, URZ, 0x4, UR5 ;  /* 0x00000004ff057899 */ /* 0x000fe40008011405 */
[----:B0-----:R-:W-:Y:S01]  /*0190*/  ULEA UR8, UR7, UR6, 0x18 ;  /* 0x0000000607087291 */ /* 0x001fe2000f8ec0ff */
[----:B------:R-:W-:Y:S01]  /*01a0*/  LEA R19, R4, R19, 0x4 ;  /* 0x0000001304137211 */ /* 0x000fe200078e20ff */
[----:B------:R-:W-:Y:S02]  /*01b0*/  UIADD3 UR6, UPT, UPT, UR6, 0x400, URZ ;  /* 0x0000040006067890 */ /* 0x000fe4000fffe0ff */
[----:B------:R-:W-:Y:S02]  /*01c0*/  UIADD3 UR5, UPT, UPT, -UR5, URZ, URZ ;  /* 0x000000ff05057290 */ /* 0x000fe4000fffe1ff */
[----:B------:R-:W-:Y:S01]  /*01d0*/  ULEA UR6, UR7, UR6, 0x18 ;  /* 0x0000000607067291 */ /* 0x000fe2000f8ec0ff */
[----:B------:R-:W-:-:S04]  /*01e0*/  LEA R16, R0, UR8, 0x6 ;  /* 0x0000000800107c11 */ /* 0x000fc8000f8e30ff */
[C---:B------:R-:W-:Y:S02]  /*01f0*/  LEA R18, R13.reuse, R16, 0x2 ;  /* 0x000000100d127211 */ /* 0x040fe400078e10ff */
[----:B------:R-:W-:-:S04]  /*0200*/  LEA R17, R13, UR6, 0x2 ;  /* 0x000000060d117c11 */ /* 0x000fc8000f8e10ff */
[----:B---3--:R-:W-:-:S07]  /*0210*/  LEA R15, R0, R17, 0x6 ;  /* 0x00000011000f7211 */ /* 0x008fce00078e30ff */
.L_x_1:
[----:B------:R-:W-:Y:S01]  /*0220*/  ISETP.GE.U32.AND P1, PT, R13, UR15, PT ;  /* 0x0000000f0d007c0c */ /* 0x000fe2000bf26070 */
[----:B------:R-:W-:Y:S01]  /*0230*/  HFMA2 R22, -RZ, RZ, 0, 0 ;  /* 0x00000000ff167431 */ /* 0x000fe200000001ff */
[----:B------:R-:W-:Y:S02]  /*0240*/  ISETP.GE.U32.AND P0, PT, R0, UR15, PT ;  /* 0x0000000f00007c0c */ /* 0x000fe4000bf06070 */
[----:B------:R-:W-:Y:S02]  /*0250*/  ISETP.GE.OR P1, PT, R2, UR14, P1 ;  /* 0x0000000e02007c0c */ /* 0x000fe40008f26670 */
[----:B--2---:R-:W-:Y:S02]  /*0260*/  ISETP.GE.OR P0, PT, R3, R14, P0 ;  /* 0x0000000e0300720c */ /* 0x004fe40000706670 */
[----:B------:R-:W-:-:S09]  /*0270*/  MOV R29, RZ ;  /* 0x000000ff001d7202 */ /* 0x000fd20000000f00 */
[----:B------:R-:W0:Y:S08]  /*0280*/  @!P1 LDC.64 R6, c[0x0][0x380] ;  /* 0x0000e000ff069b82 */ /* 0x000e300000000a00 */
[----:B------:R-:W1:Y:S01]  /*0290*/  @!P0 LDC.64 R4, c[0x0][0x388] ;  /* 0x0000e200ff048b82 */ /* 0x000e620000000a00 */
[----:B0-----:R-:W-:-:S05]  /*02a0*/  @!P1 IMAD.WIDE.U32 R6, R12, 0x4, R6 ;  /* 0x000000040c069825 */ /* 0x001fca00078e0006 */
[----:B------:R-:W2:Y:S01]  /*02b0*/  @!P1 LDG.E R29, desc[UR10][R6.64] ;  /* 0x0000000a061d9981 */ /* 0x000ea2000c1e1900 */
[----:B-1----:R-:W-:-:S05]  /*02c0*/  @!P0 IMAD.WIDE.U32 R24, R19, 0x4, R4 ;  /* 0x0000000413188825 */ /* 0x002fca00078e0004 */
[----:B------:R-:W3:Y:S01]  /*02d0*/  @!P0 LDG.E R22, desc[UR10][R24.64] ;  /* 0x0000000a18168981 */ /* 0x000ee2000c1e1900 */
[----:B------:R-:W-:-:S04]  /*02e0*/  UIADD3 UR5, UPT, UPT, UR5, 0x1, URZ ;  /* 0x0000000105057890 */ /* 0x000fc8000fffe0ff */
[----:B------:R-:W-:Y:S01]  /*02f0*/  UISETP.NE.AND UP0, UPT, UR5, 0x1, UPT ;  /* 0x000000010500788c */ /* 0x000fe2000bf05270 */
[----:B------:R-:W-:Y:S02]  /*0300*/  IADD3 R0, PT, PT, R0, 0x10, RZ ;  /* 0x0000001000007810 */ /* 0x000fe40007ffe0ff */
[----:B------:R-:W-:Y:S02]  /*0310*/  IADD3 R13, PT, PT, R13, 0x10, RZ ;  /* 0x000000100d0d7810 */ /* 0x000fe40007ffe0ff */
[----:B------:R-:W-:Y:S02]  /*0320*/  IADD3 R12, PT, PT, R12, 0x10, RZ ;  /* 0x000000100c0c7810 */ /* 0x000fe40007ffe0ff */
[----:B------:R-:W-:Y:S01]  /*0330*/  LEA R19, R14, R19, 0x4 ;  /* 0x000000130e137211 */ /* 0x000fe200078e20ff */
[----:B--2---:R-:W-:Y:S04]  /*0340*/  STS [R18], R29 ;  /* 0x0000001d12007388 */ /* 0x004fe80000000800 */
[----:B---3--:R-:W-:Y:S01]  /*0350*/  STS [R15], R22 ;  /* 0x000000160f007388 */ /* 0x008fe20000000800 */
[----:B------:R-:W-:Y:S06]  /*0360*/  BAR.SYNC.DEFER_BLOCKING 0x0 ;  /* 0x0000000000007b1d */ /* 0x000fec0000010000 */
[----:B------:R-:W-:Y:S04]  /*0370*/  LDS R28, [R17] ;  /* 0x00000000111c7984 */ /* 0x000fe80000000800 */
[----:B------:R-:W0:Y:S04]  /*0380*/  LDS.128 R8, [R16] ;  /* 0x0000000010087984 */ /* 0x000e280000000c00 */
[----:B------:R-:W1:Y:S04]  /*0390*/  LDS R29, [R17+0x40] ;  /* 0x00004000111d7984 */ /* 0x000e680000000800 */
[----:B------:R-:W2:Y:S04]  /*03a0*/  LDS R27, [R17+0x80] ;  /* 0x00008000111b7984 */ /* 0x000ea80000000800 */
[----:B------:R-:W3:Y:S04]  /*03b0*/  LDS R26, [R17+0xc0] ;  /* 0x0000c000111a7984 */ /* 0x000ee80000000800 */
[----:B------:R-:W-:Y:S04]  /*03c0*/  LDS R23, [R17+0x100] ;  /* 0x0001000011177984 */ /* 0x000fe80000000800 */
[----:B------:R-:W4:Y:S04]  /*03d0*/  LDS.128 R4, [R16+0x10] ;  /* 0x0000100010047984 */ /* 0x000f280000000c00 */
[----:B------:R-:W5:Y:S04]  /*03e0*/  LDS R20, [R17+0x140] ;  /* 0x0001400011147984 */ /* 0x000f680000000800 */
[----:B------:R-:W5:Y:S04]  /*03f0*/  LDS R25, [R17+0x180] ;  /* 0x0001800011197984 */ /* 0x000f680000000800 */
[----:B------:R-:W5:Y:S04]  /*0400*/  LDS R22, [R17+0x1c0] ;  /* 0x0001c00011167984 */ /* 0x000f680000000800 */
[----:B------:R-:W-:Y:S01]  /*0410*/  LDS R24, [R17+0x240] ;  /* 0x0002400011187984 */ /* 0x000fe20000000800 */
[----:B0-----:R-:W-:-:S03]  /*0420*/  FFMA R8, R8, R28, R21 ;  /* 0x0000001c08087223 */ /* 0x001fc60000000015 */
[----:B------:R-:W-:Y:S01]  /*0430*/  LDS R21, [R17+0x200] ;  /* 0x0002000011157984 */ /* 0x000fe20000000800 */
[----:B-1----:R-:W-:-:S04]  /*0440*/  FFMA R8, R29, R9, R8 ;  /* 0x000000091d087223 */ /* 0x002fc80000000008 */
[----:B--2---:R-:W-:-:S04]  /*0450*/  FFMA R27, R27, R10, R8 ;  /* 0x0000000a1b1b7223 */ /* 0x004fc80000000008 */
[----:B---3--:R-:W-:Y:S02]  /*0460*/  FFMA R27, R26, R11, R27 ;  /* 0x0000000b1a1b7223 */ /* 0x008fe4000000001b */
[----:B------:R-:W0:Y:S02]  /*0470*/  LDS.128 R8, [R16+0x20] ;  /* 0x0000200010087984 */ /* 0x000e240000000c00 */
[----:B----4-:R-:W-:-:S04]  /*0480*/  FFMA R23, R4, R23, R27 ;  /* 0x0000001704177223 */ /* 0x010fc8000000001b */
[----:B-----5:R-:W-:Y:S02]  /*0490*/  FFMA R20, R20, R5, R23 ;  /* 0x0000000514147223 */ /* 0x020fe40000000017 */
[----:B------:R-:W1:Y:S02]  /*04a0*/  LDS R23, [R17+0x280] ;  /* 0x0002800011177984 */ /* 0x000e640000000800 */
[----:B------:R-:W-:Y:S02]  /*04b0*/  FFMA R25, R25, R6, R20 ;  /* 0x0000000619197223 */ /* 0x000fe40000000014 */
[----:B------:R-:W2:Y:S02]  /*04c0*/  LDS R20, [R17+0x2c0] ;  /* 0x0002c00011147984 */ /* 0x000ea40000000800 */
[----:B------:R-:W-:Y:S02]  /*04d0*/  FFMA R27, R22, R7, R25 ;  /* 0x00000007161b7223 */ /* 0x000fe40000000019 */
[----:B------:R-:W-:Y:S04]  /*04e0*/  LDS R25, [R17+0x300] ;  /* 0x0003000011197984 */ /* 0x000fe80000000800 */
[----:B------:R-:W3:Y:S04]  /*04f0*/  LDS.128 R4, [R16+0x30] ;  /* 0x0000300010047984 */ /* 0x000ee80000000c00 */
[----:B------:R-:W4:Y:S01]  /*0500*/  LDS R22, [R17+0x340] ;  /* 0x0003400011167984 */ /* 0x000f220000000800 */
[----:B0-----:R-:W-:-:S03]  /*0510*/  FFMA R27, R8, R21, R27 ;  /* 0x00000015081b7223 */ /* 0x001fc6000000001b */
[----:B------:R-:W0:Y:S04]  /*0520*/  LDS R21, [R17+0x380] ;  /* 0x0003800011157984 */ /* 0x000e280000000800 */
[----:B------:R-:W5:Y:S01]  /*0530*/  LDS R8, [R17+0x3c0] ;  /* 0x0003c00011087984 */ /* 0x000f620000000800 */
[----:B------:R-:W-:-:S04]  /*0540*/  FFMA R24, R24, R9, R27 ;  /* 0x0000000918187223 */ /* 0x000fc8000000001b */
[----:B-1----:R-:W-:-:S04]  /*0550*/  FFMA R23, R23, R10, R24 ;  /* 0x0000000a17177223 */ /* 0x002fc80000000018 */
[----:B--2---:R-:W-:-:S04]  /*0560*/  FFMA R11, R20, R11, R23 ;  /* 0x0000000b140b7223 */ /* 0x004fc80000000017 */
[----:B---3--:R-:W-:-:S04]  /*0570*/  FFMA R11, R4, R25, R11 ;  /* 0x00000019040b7223 */ /* 0x008fc8000000000b */
[----:B----4-:R-:W-:-:S04]  /*0580*/  FFMA R22, R22, R5, R11 ;  /* 0x0000000516167223 */ /* 0x010fc8000000000b */
[----:B0-----:R-:W-:-:S04]  /*0590*/  FFMA R21, R21, R6, R22 ;  /* 0x0000000615157223 */ /* 0x001fc80000000016 */
[----:B-----5:R-:W-:Y:S01]  /*05a0*/  FFMA R21, R8, R7, R21 ;  /* 0x0000000708157223 */ /* 0x020fe20000000015 */
[----:B------:R-:W-:Y:S06]  /*05b0*/  BAR.SYNC.DEFER_BLOCKING 0x0 ;  /* 0x0000000000007b1d */ /* 0x000fec0000010000 */
[----:B------:R-:W-:Y:S05]  /*05c0*/  BRA.U UP0, `(.L_x_1) ;  /* 0xfffffffd00147547 */ /* 0x000fea000b83ffff */
.L_x_0:
[----:B------:R-:W0:Y:S01]  /*05d0*/  LDCU UR4, c[0x0][0x398] ;  /* 0x00007300ff0477ac */ /* 0x000e220008000800 */
[----:B------:R-:W-:-:S04]  /*05e0*/  ISETP.GE.AND P0, PT, R3, UR13, PT ;  /* 0x0000000d03007c0c */ /* 0x000fc8000bf06270 */
[----:B0-----:R-:W-:-:S13]  /*05f0*/  ISETP.GE.OR P0, PT, R2, UR4, P0 ;  /* 0x0000000402007c0c */ /* 0x001fda0008706670 */
[----:B------:R-:W-:Y:S05]  /*0600*/  @P0 EXIT ;  /* 0x000000000000094d */ /* 0x000fea0003800000 */
[----:B------:R-:W0:Y:S01]  /*0610*/  LDC.64 R4, c[0x0][0x390] ;  /* 0x0000e400ff047b82 */ /* 0x000e220000000a00 */
[----:B------:R-:W-:-:S04]  /*0620*/  IMAD R3, R2, UR13, R3 ;  /* 0x0000000d02037c24 */ /* 0x000fc8000f8e0203 */
[----:B0-----:R-:W-:-:S05]  /*0630*/  IMAD.WIDE R2, R3, 0x4, R4 ;  /* 0x0000000403027825 */ /* 0x001fca00078e0204 */
[----:B------:R-:W-:Y:S01]  /*0640*/  STG.E desc[UR10][R2.64], R21 ;  /* 0x0000001502007986 */ /* 0x000fe2000c10190a */
[----:B------:R-:W-:Y:S05]  /*0650*/  EXIT ;  /* 0x000000000000794d */ /* 0x000fea0003800000 */
.L_x_2:
[----:B------:R-:W-:-:S00]  /*0660*/  BRA `(.L_x_2) ;  /* 0xfffffffc00fc7947 */ /* 0x000fc0000383ffff */
[----:B------:R-:W-:-:S00]  /*0670*/  NOP ;  /* 0x0000000000007918 */ /* 0x000fc00000000000 */
        /* <DEDUP_REMOVED lines=8> */
.L_x_3:


//--------------------- .nv.shared._Z14matrixMulTiledPfS_S_iii --------------------------
	.section	.nv.shared._Z14matrixMulTiledPfS_S_iii,"aw",@nobits
	.sectionflags	@""
	.align	4
.nv.shared._Z14matrixMulTiledPfS_S_iii:
	.zero		3072


//--------------------- .nv.shared.reserved.0     --------------------------
	.section	.nv.shared.reserved.0,"aw",@nobits
	.weak		__nv_reservedSMEM_offset_0_alias
	.size		__nv_reservedSMEM_offset_0_alias, 0, 64
	.other		__nv_reservedSMEM_offset_0_alias,@"STO_CUDA_RESERVED_SHARED STV_DEFAULT"
__nv_reservedSMEM_offset_0_alias:
	.zero		0
	.zero		64


//--------------------- .nv.constant0._Z14matrixMulTiledPfS_S_iii --------------------------
	.section	.nv.constant0._Z14matrixMulTiledPfS_S_iii,"a",@progbits
	.sectionflags	@""
	.align	4
.nv.constant0._Z14matrixMulTiledPfS_S_iii:
	.zero		932


//--------------------- SYMBOLS --------------------------

	.type		.nv.reservedSmem.offset0,@object
	.size		.nv.reservedSmem.offset0,0x4
	.type		.nv.reservedSmem.cap,@object
	.size		.nv.reservedSmem.cap,0x4
